//
// Generated by NVIDIA NVVM Compiler
//
// Compiler Build ID: CL-36424714
// Cuda compilation tools, release 13.0, V13.0.88
// Based on NVVM 20.0.0
//

.version 9.0
.target sm_100
.address_size 64

	// .globl	_Z6kernelPiS_

.visible .entry _Z6kernelPiS_(
	.param .u64 .ptr .align 1 _Z6kernelPiS__param_0,
	.param .u64 .ptr .align 1 _Z6kernelPiS__param_1
)
{
	.reg .b32 	%r<3>;
	.reg .b64 	%rd<7>;

	ld.param.u64 	%rd1, [_Z6kernelPiS__param_0];
	ld.param.u64 	%rd2, [_Z6kernelPiS__param_1];
	cvta.to.global.u64 	%rd3, %rd2;
	cvta.to.global.u64 	%rd4, %rd1;
	mov.u32 	%r1, %ctaid.x;
	mul.wide.u32 	%rd5, %r1, 4;
	add.s64 	%rd6, %rd4, %rd5;
	st.global.u32 	[%rd6], %r1;
	mov.u32 	%r2, %ntid.x;
	st.global.u32 	[%rd3], %r2;
	ret;

}


// ===== COMPILED SASS (sm_100) =====

	.target	sm_100

	.elftype	@"ET_EXEC"


//--------------------- .note.nv.tkinfo           --------------------------
	.section	.note.nv.tkinfo,"",@"SHT_NOTE"
	.sectionflags	@"SHF_NOTE_NV_TKINFO"
	.tkinfo
        /*0018*/ 	.word	0x00000002
        /*0030*/ 	.string	""
        /*0030*/ 	.string	"ptxas"
        /*0030*/ 	.string	"Cuda compilation tools, release 13.0, V13.0.88"
        /*0030*/ 	.string	"Build cuda_13.0.r13.0/compiler.36424714_0"
        /*0030*/ 	.string	"-arch sm_100 -m 64 "



//--------------------- .note.nv.cuinfo           --------------------------
	.section	.note.nv.cuinfo,"",@"SHT_NOTE"
	.sectionflags	@"SHF_NOTE_NV_CUINFO"
        /*0018*/ 	.short	0x0002
        /*001a*/ 	.short	0x0064
        /*001c*/ 	.short	0x0082
	.zero		2


//--------------------- .nv.info                  --------------------------
	.section	.nv.info,"",@"SHT_CUDA_INFO"
	.align	4


	//----- nvinfo : EIATTR_REGCOUNT
	.align		4
        /*0000*/ 	.byte	0x04, 0x2f
        /*0002*/ 	.short	(.L_1 - .L_0)
	.align		4
.L_0:
        /*0004*/ 	.word	index@(_Z6kernelPiS_)
        /*0008*/ 	.word	0x0000000c


	//----- nvinfo : EIATTR_FRAME_SIZE
	.align		4
.L_1:
        /*000c*/ 	.byte	0x04, 0x11
        /*000e*/ 	.short	(.L_3 - .L_2)
	.align		4
.L_2:
        /*0010*/ 	.word	index@(_Z6kernelPiS_)
        /*0014*/ 	.word	0x00000000


	//----- nvinfo : EIATTR_MIN_STACK_SIZE
	.align		4
.L_3:
        /*0018*/ 	.byte	0x04, 0x12
        /*001a*/ 	.short	(.L_5 - .L_4)
	.align		4
.L_4:
        /*001c*/ 	.word	index@(_Z6kernelPiS_)
        /*0020*/ 	.word	0x00000000
.L_5:


//--------------------- .nv.compat                --------------------------
	.section	.nv.compat,"",@"SHT_CUDA_COMPAT_INFO"
	.align	4
        /*0000*/ 	.byte	0x02, 0x09, 0x00, 0x00, 0x02, 0x02, 0x01, 0x00, 0x02, 0x05, 0x05, 0x00, 0x03, 0x07, 0x01, 0x01
        /*0010*/ 	.byte	0x02, 0x03, 0x00, 0x00, 0x02, 0x06, 0x01, 0x00, 0x04, 0x0b, 0x08, 0x00, 0x09, 0x00, 0x00, 0x00
        /*0020*/ 	.byte	0x00, 0x00, 0x00, 0x00


//--------------------- .nv.info._Z6kernelPiS_    --------------------------
	.section	.nv.info._Z6kernelPiS_,"",@"SHT_CUDA_INFO"
	.sectionflags	@""
	.align	4


	//----- nvinfo : EIATTR_CUDA_API_VERSION
	.align		4
        /*0000*/ 	.byte	0x04, 0x37
        /*0002*/ 	.short	(.L_7 - .L_6)
.L_6:
        /*0004*/ 	.word	0x00000082


	//----- nvinfo : EIATTR_KPARAM_INFO
	.align		4
.L_7:
        /*0008*/ 	.byte	0x04, 0x17
        /*000a*/ 	.short	(.L_9 - .L_8)
.L_8:
        /*000c*/ 	.word	0x00000000
        /*0010*/ 	.short	0x0001
        /*0012*/ 	.short	0x0008
        /*0014*/ 	.byte	0x00, 0xf5, 0x21, 0x00


	//----- nvinfo : EIATTR_KPARAM_INFO
	.align		4
.L_9:
        /*0018*/ 	.byte	0x04, 0x17
        /*001a*/ 	.short	(.L_11 - .L_10)
.L_10:
        /*001c*/ 	.word	0x00000000
        /*0020*/ 	.short	0x0000
        /*0022*/ 	.short	0x0000
        /*0024*/ 	.byte	0x00, 0xf5, 0x21, 0x00


	//----- nvinfo : EIATTR_SPARSE_MMA_MASK
	.align		4
.L_11:
        /*0028*/ 	.byte	0x03, 0x50
        /*002a*/ 	.short	0x0000


	//----- nvinfo : EIATTR_MAXREG_COUNT
	.align		4
        /*002c*/ 	.byte	0x03, 0x1b
        /*002e*/ 	.short	0x00ff


	//----- nvinfo : EIATTR_MERCURY_ISA_VERSION
	.align		4
        /*0030*/ 	.byte	0x03, 0x5f
        /*0032*/ 	.short	0x0101


	//----- nvinfo : EIATTR_VRC_CTA_INIT_COUNT
	.align		4
        /*0034*/ 	.byte	0x02, 0x4a
	.zero		1
	.zero		1


	//----- nvinfo : EIATTR_EXIT_INSTR_OFFSETS
	.align		4
        /*0038*/ 	.byte	0x04, 0x1c
        /*003a*/ 	.short	(.L_13 - .L_12)


	//   ....[0]....
.L_12:
        /*003c*/ 	.word	0x00000090


	//----- nvinfo : EIATTR_CBANK_PARAM_SIZE
	.align		4
.L_13:
        /*0040*/ 	.byte	0x03, 0x19
        /*0042*/ 	.short	0x0010


	//----- nvinfo : EIATTR_PARAM_CBANK
	.align		4
        /*0044*/ 	.byte	0x04, 0x0a
        /*0046*/ 	.short	(.L_15 - .L_14)
	.align		4
.L_14:
        /*0048*/ 	.word	index@(.nv.constant0._Z6kernelPiS_)
        /*004c*/ 	.short	0x0380
        /*004e*/ 	.short	0x0010


	//----- nvinfo : EIATTR_SW_WAR
	.align		4
.L_15:
        /*0050*/ 	.byte	0x04, 0x36
        /*0052*/ 	.short	(.L_17 - .L_16)
.L_16:
        /*0054*/ 	.word	0x00000008
.L_17:


//--------------------- .nv.callgraph             --------------------------
	.section	.nv.callgraph,"",@"SHT_CUDA_CALLGRAPH"
	.align	4
	.sectionentsize	8
	.align		4
        /*0000*/ 	.word	0x00000000
	.align		4
        /*0004*/ 	.word	0xffffffff
	.align		4
        /*0008*/ 	.word	0x00000000
	.align		4
        /*000c*/ 	.word	0xfffffffe
	.align		4
        /*0010*/ 	.word	0x00000000
	.align		4
        /*0014*/ 	.word	0xfffffffd
	.align		4
        /*0018*/ 	.word	0x00000000
	.align		4
        /*001c*/ 	.word	0xfffffffc


//--------------------- .text._Z6kernelPiS_       --------------------------
	.section	.text._Z6kernelPiS_,"ax",@progbits
	.align	128
        .global         _Z6kernelPiS_
        .type           _Z6kernelPiS_,@function
        .size           _Z6kernelPiS_,(.L_x_1 - _Z6kernelPiS_)
        .other          _Z6kernelPiS_,@"STO_CUDA_ENTRY STV_DEFAULT"
_Z6kernelPiS_:
.text._Z6kernelPiS_:
[----:B------:R-:W-:Y:S01]  /*0000*/  LDC R1, c[0x0][0x37c] ;  /* 0x0000df00ff017b82 */ /* 0x000fe20000000800 */
[----:B------:R-:W0:Y:S07]  /*0010*/  S2R R7, SR_CTAID.X ;  /* 0x0000000000077919 */ /* 0x000e2e0000002500 */
[----:B------:R-:W0:Y:S01]  /*0020*/  LDC.64 R2, c[0x0][0x380] ;  /* 0x0000e000ff027b82 */ /* 0x000e220000000a00 */
[----:B------:R-:W1:Y:S07]  /*0030*/  LDCU.64 UR4, c[0x0][0x358] ;  /* 0x00006b00ff0477ac */ /* 0x000e6e0008000a00 */
[----:B------:R-:W2:Y:S08]  /*0040*/  LDC R9, c[0x0][0x360] ;  /* 0x0000d800ff097b82 */ /* 0x000eb00000000800 */
[----:B------:R-:W2:Y:S01]  /*0050*/  LDC.64 R4, c[0x0][0x388] ;  /* 0x0000e200ff047b82 */ /* 0x000ea20000000a00 */
[----:B0-----:R-:W-:-:S05]  /*0060*/  IMAD.WIDE.U32 R2, R7, 0x4, R2 ;  /* 0x0000000407027825 */ /* 0x001fca00078e0002 */
[----:B-1----:R-:W-:Y:S04]  /*0070*/  STG.E desc[UR4][R2.64], R7 ;  /* 0x0000000702007986 */ /* 0x002fe8000c101904 */
[----:B--2---:R-:W-:Y:S01]  /*0080*/  STG.E desc[UR4][R4.64], R9 ;  /* 0x0000000904007986 */ /* 0x004fe2000c101904 */
[----:B------:R-:W-:Y:S05]  /*0090*/  EXIT ;  /* 0x000000000000794d */ /* 0x000fea0003800000 */
.L_x_0:
[----:B------:R-:W-:-:S00]  /*00a0*/  BRA `(.L_x_0) ;  /* 0xfffffffc00fc7947 */ /* 0x000fc0000383ffff */
[----:B------:R-:W-:-:S00]  /*00b0*/  NOP ;  /* 0x0000000000007918 */ /* 0x000fc00000000000 */
        /* <DEDUP_REMOVED lines=12> */
.L_x_1:


//--------------------- .nv.shared.reserved.0     --------------------------
	.section	.nv.shared.reserved.0,"aw",@nobits
	.weak		__nv_reservedSMEM_offset_0_alias
	.size		__nv_reservedSMEM_offset_0_alias, 0, 64
	.other		__nv_reservedSMEM_offset_0_alias,@"STO_CUDA_RESERVED_SHARED STV_DEFAULT"
__nv_reservedSMEM_offset_0_alias:
	.zero		0
	.zero		64


//--------------------- .nv.constant0._Z6kernelPiS_ --------------------------
	.section	.nv.constant0._Z6kernelPiS_,"a",@progbits
	.sectionflags	@""
	.align	4
.nv.constant0._Z6kernelPiS_:
	.zero		912


//--------------------- SYMBOLS --------------------------

	.type		.nv.reservedSmem.offset0,@object
	.size		.nv.reservedSmem.offset0,0x4
